//
// Generated by NVIDIA NVVM Compiler
//
// Compiler Build ID: CL-36424714
// Cuda compilation tools, release 13.0, V13.0.88
// Based on NVVM 20.0.0
//

.version 9.0
.target sm_100
.address_size 64

	// .globl	_Z8addArrayPiS_S_

.visible .entry _Z8addArrayPiS_S_(
	.param .u64 .ptr .align 1 _Z8addArrayPiS_S__param_0,
	.param .u64 .ptr .align 1 _Z8addArrayPiS_S__param_1,
	.param .u64 .ptr .align 1 _Z8addArrayPiS_S__param_2
)
{
	.reg .pred 	%p<2>;
	.reg .b32 	%r<8>;
	.reg .b64 	%rd<11>;

	ld.param.u64 	%rd1, [_Z8addArrayPiS_S__param_0];
	ld.param.u64 	%rd2, [_Z8addArrayPiS_S__param_1];
	ld.param.u64 	%rd3, [_Z8addArrayPiS_S__param_2];
	mov.u32 	%r2, %ctaid.x;
	mov.u32 	%r3, %ntid.x;
	mov.u32 	%r4, %tid.x;
	mad.lo.s32 	%r1, %r2, %r3, %r4;
	setp.gt.s32 	%p1, %r1, 7;
	@%p1 bra 	$L__BB0_2;
	cvta.to.global.u64 	%rd4, %rd1;
	cvta.to.global.u64 	%rd5, %rd2;
	cvta.to.global.u64 	%rd6, %rd3;
	mul.wide.s32 	%rd7, %r1, 4;
	add.s64 	%rd8, %rd4, %rd7;
	ld.global.u32 	%r5, [%rd8];
	add.s64 	%rd9, %rd5, %rd7;
	ld.global.u32 	%r6, [%rd9];
	add.s32 	%r7, %r6, %r5;
	add.s64 	%rd10, %rd6, %rd7;
	st.global.u32 	[%rd10], %r7;
$L__BB0_2:
	ret;

}


// ===== COMPILED SASS (sm_100) =====

	.target	sm_100

	.elftype	@"ET_EXEC"


//--------------------- .note.nv.tkinfo           --------------------------
	.section	.note.nv.tkinfo,"",@"SHT_NOTE"
	.sectionflags	@"SHF_NOTE_NV_TKINFO"
	.tkinfo
        /*0018*/ 	.word	0x00000002
        /*0030*/ 	.string	""
        /*0030*/ 	.string	"ptxas"
        /*0030*/ 	.string	"Cuda compilation tools, release 13.0, V13.0.88"
        /*0030*/ 	.string	"Build cuda_13.0.r13.0/compiler.36424714_0"
        /*0030*/ 	.string	"-arch sm_100 -m 64 "



//--------------------- .note.nv.cuinfo           --------------------------
	.section	.note.nv.cuinfo,"",@"SHT_NOTE"
	.sectionflags	@"SHF_NOTE_NV_CUINFO"
        /*0018*/ 	.short	0x0002
        /*001a*/ 	.short	0x0064
        /*001c*/ 	.short	0x0082
	.zero		2


//--------------------- .nv.info                  --------------------------
	.section	.nv.info,"",@"SHT_CUDA_INFO"
	.align	4


	//----- nvinfo : EIATTR_REGCOUNT
	.align		4
        /*0000*/ 	.byte	0x04, 0x2f
        /*0002*/ 	.short	(.L_1 - .L_0)
	.align		4
.L_0:
        /*0004*/ 	.word	index@(_Z8addArrayPiS_S_)
        /*0008*/ 	.word	0x0000000c


	//----- nvinfo : EIATTR_FRAME_SIZE
	.align		4
.L_1:
        /*000c*/ 	.byte	0x04, 0x11
        /*000e*/ 	.short	(.L_3 - .L_2)
	.align		4
.L_2:
        /*0010*/ 	.word	index@(_Z8addArrayPiS_S_)
        /*0014*/ 	.word	0x00000000


	//----- nvinfo : EIATTR_MIN_STACK_SIZE
	.align		4
.L_3:
        /*0018*/ 	.byte	0x04, 0x12
        /*001a*/ 	.short	(.L_5 - .L_4)
	.align		4
.L_4:
        /*001c*/ 	.word	index@(_Z8addArrayPiS_S_)
        /*0020*/ 	.word	0x00000000
.L_5:


//--------------------- .nv.compat                --------------------------
	.section	.nv.compat,"",@"SHT_CUDA_COMPAT_INFO"
	.align	4
        /*0000*/ 	.byte	0x02, 0x09, 0x00, 0x00, 0x02, 0x02, 0x01, 0x00, 0x02, 0x05, 0x05, 0x00, 0x03, 0x07, 0x01, 0x01
        /*0010*/ 	.byte	0x02, 0x03, 0x00, 0x00, 0x02, 0x06, 0x01, 0x00, 0x04, 0x0b, 0x08, 0x00, 0x09, 0x00, 0x00, 0x00
        /*0020*/ 	.byte	0x00, 0x00, 0x00, 0x00


//--------------------- .nv.info._Z8addArrayPiS_S_ --------------------------
	.section	.nv.info._Z8addArrayPiS_S_,"",@"SHT_CUDA_INFO"
	.sectionflags	@""
	.align	4


	//----- nvinfo : EIATTR_CUDA_API_VERSION
	.align		4
        /*0000*/ 	.byte	0x04, 0x37
        /*0002*/ 	.short	(.L_7 - .L_6)
.L_6:
        /*0004*/ 	.word	0x00000082


	//----- nvinfo : EIATTR_KPARAM_INFO
	.align		4
.L_7:
        /*0008*/ 	.byte	0x04, 0x17
        /*000a*/ 	.short	(.L_9 - .L_8)
.L_8:
        /*000c*/ 	.word	0x00000000
        /*0010*/ 	.short	0x0002
        /*0012*/ 	.short	0x0010
        /*0014*/ 	.byte	0x00, 0xf5, 0x21, 0x00


	//----- nvinfo : EIATTR_KPARAM_INFO
	.align		4
.L_9:
        /*0018*/ 	.byte	0x04, 0x17
        /*001a*/ 	.short	(.L_11 - .L_10)
.L_10:
        /*001c*/ 	.word	0x00000000
        /*0020*/ 	.short	0x0001
        /*0022*/ 	.short	0x0008
        /*0024*/ 	.byte	0x00, 0xf5, 0x21, 0x00


	//----- nvinfo : EIATTR_KPARAM_INFO
	.align		4
.L_11:
        /*0028*/ 	.byte	0x04, 0x17
        /*002a*/ 	.short	(.L_13 - .L_12)
.L_12:
        /*002c*/ 	.word	0x00000000
        /*0030*/ 	.short	0x0000
        /*0032*/ 	.short	0x0000
        /*0034*/ 	.byte	0x00, 0xf5, 0x21, 0x00


	//----- nvinfo : EIATTR_SPARSE_MMA_MASK
	.align		4
.L_13:
        /*0038*/ 	.byte	0x03, 0x50
        /*003a*/ 	.short	0x0000


	//----- nvinfo : EIATTR_MAXREG_COUNT
	.align		4
        /*003c*/ 	.byte	0x03, 0x1b
        /*003e*/ 	.short	0x00ff


	//----- nvinfo : EIATTR_MERCURY_ISA_VERSION
	.align		4
        /*0040*/ 	.byte	0x03, 0x5f
        /*0042*/ 	.short	0x0101


	//----- nvinfo : EIATTR_VRC_CTA_INIT_COUNT
	.align		4
        /*0044*/ 	.byte	0x02, 0x4a
	.zero		1
	.zero		1


	//----- nvinfo : EIATTR_EXIT_INSTR_OFFSETS
	.align		4
        /*0048*/ 	.byte	0x04, 0x1c
        /*004a*/ 	.short	(.L_15 - .L_14)


	//   ....[0]....
.L_14:
        /*004c*/ 	.word	0x00000060


	//   ....[1]....
        /*0050*/ 	.word	0x00000120


	//----- nvinfo : EIATTR_CBANK_PARAM_SIZE
	.align		4
.L_15:
        /*0054*/ 	.byte	0x03, 0x19
        /*0056*/ 	.short	0x0018


	//----- nvinfo : EIATTR_PARAM_CBANK
	.align		4
        /*0058*/ 	.byte	0x04, 0x0a
        /*005a*/ 	.short	(.L_17 - .L_16)
	.align		4
.L_16:
        /*005c*/ 	.word	index@(.nv.constant0._Z8addArrayPiS_S_)
        /*0060*/ 	.short	0x0380
        /*0062*/ 	.short	0x0018


	//----- nvinfo : EIATTR_SW_WAR
	.align		4
.L_17:
        /*0064*/ 	.byte	0x04, 0x36
        /*0066*/ 	.short	(.L_19 - .L_18)
.L_18:
        /*0068*/ 	.word	0x00000008
.L_19:


//--------------------- .nv.callgraph             --------------------------
	.section	.nv.callgraph,"",@"SHT_CUDA_CALLGRAPH"
	.align	4
	.sectionentsize	8
	.align		4
        /*0000*/ 	.word	0x00000000
	.align		4
        /*0004*/ 	.word	0xffffffff
	.align		4
        /*0008*/ 	.word	0x00000000
	.align		4
        /*000c*/ 	.word	0xfffffffe
	.align		4
        /*0010*/ 	.word	0x00000000
	.align		4
        /*0014*/ 	.word	0xfffffffd
	.align		4
        /*0018*/ 	.word	0x00000000
	.align		4
        /*001c*/ 	.word	0xfffffffc


//--------------------- .text._Z8addArrayPiS_S_   --------------------------
	.section	.text._Z8addArrayPiS_S_,"ax",@progbits
	.align	128
        .global         _Z8addArrayPiS_S_
        .type           _Z8addArrayPiS_S_,@function
        .size           _Z8addArrayPiS_S_,(.L_x_1 - _Z8addArrayPiS_S_)
        .other          _Z8addArrayPiS_S_,@"STO_CUDA_ENTRY STV_DEFAULT"
_Z8addArrayPiS_S_:
.text._Z8addArrayPiS_S_:
[----:B------:R-:W-:Y:S01]  /*0000*/  LDC R1, c[0x0][0x37c] ;  /* 0x0000df00ff017b82 */ /* 0x000fe20000000800 */
[----:B------:R-:W0:Y:S07]  /*0010*/  S2R R0, SR_TID.X ;  /* 0x0000000000007919 */ /* 0x000e2e0000002100 */
[----:B------:R-:W0:Y:S08]  /*0020*/  S2UR UR4, SR_CTAID.X ;  /* 0x00000000000479c3 */ /* 0x000e300000002500 */
[----:B------:R-:W0:Y:S02]  /*0030*/  LDC R9, c[0x0][0x360] ;  /* 0x0000d800ff097b82 */ /* 0x000e240000000800 */
[----:B0-----:R-:W-:-:S05]  /*0040*/  IMAD R9, R9, UR4, R0 ;  /* 0x0000000409097c24 */ /* 0x001fca000f8e0200 */
[----:B------:R-:W-:-:S13]  /*0050*/  ISETP.GT.AND P0, PT, R9, 0x7, PT ;  /* 0x000000070900780c */ /* 0x000fda0003f04270 */
[----:B------:R-:W-:Y:S05]  /*0060*/  @P0 EXIT ;  /* 0x000000000000094d */ /* 0x000fea0003800000 */
[----:B------:R-:W0:Y:S01]  /*0070*/  LDC.64 R2, c[0x0][0x380] ;  /* 0x0000e000ff027b82 */ /* 0x000e220000000a00 */
[----:B------:R-:W1:Y:S07]  /*0080*/  LDCU.64 UR4, c[0x0][0x358] ;  /* 0x00006b00ff0477ac */ /* 0x000e6e0008000a00 */
[----:B------:R-:W2:Y:S08]  /*0090*/  LDC.64 R4, c[0x0][0x388] ;  /* 0x0000e200ff047b82 */ /* 0x000eb00000000a00 */
[----:B------:R-:W3:Y:S01]  /*00a0*/  LDC.64 R6, c[0x0][0x390] ;  /* 0x0000e400ff067b82 */ /* 0x000ee20000000a00 */
[----:B0-----:R-:W-:-:S06]  /*00b0*/  IMAD.WIDE R2, R9, 0x4, R2 ;  /* 0x0000000409027825 */ /* 0x001fcc00078e0202 */
[----:B-1----:R-:W4:Y:S01]  /*00c0*/  LDG.E R2, desc[UR4][R2.64] ;  /* 0x0000000402027981 */ /* 0x002f22000c1e1900 */
[----:B--2---:R-:W-:-:S06]  /*00d0*/  IMAD.WIDE R4, R9, 0x4, R4 ;  /* 0x0000000409047825 */ /* 0x004fcc00078e0204 */
[----:B------:R-:W4:Y:S01]  /*00e0*/  LDG.E R5, desc[UR4][R4.64] ;  /* 0x0000000404057981 */ /* 0x000f22000c1e1900 */
[----:B---3--:R-:W-:Y:S01]  /*00f0*/  IMAD.WIDE R6, R9, 0x4, R6 ;  /* 0x0000000409067825 */ /* 0x008fe200078e0206 */
[----:B----4-:R-:W-:-:S05]  /*0100*/  IADD3 R9, PT, PT, R2, R5, RZ ;  /* 0x0000000502097210 */ /* 0x010fca0007ffe0ff */
[----:B------:R-:W-:Y:S01]  /*0110*/  STG.E desc[UR4][R6.64], R9 ;  /* 0x0000000906007986 */ /* 0x000fe2000c101904 */
[----:B------:R-:W-:Y:S05]  /*0120*/  EXIT ;  /* 0x000000000000794d */ /* 0x000fea0003800000 */
.L_x_0:
[----:B------:R-:W-:-:S00]  /*0130*/  BRA `(.L_x_0) ;  /* 0xfffffffc00fc7947 */ /* 0x000fc0000383ffff */
[----:B------:R-:W-:-:S00]  /*0140*/  NOP ;  /* 0x0000000000007918 */ /* 0x000fc00000000000 */
        /* <DEDUP_REMOVED lines=11> */
.L_x_1:


//--------------------- .nv.shared.reserved.0     --------------------------
	.section	.nv.shared.reserved.0,"aw",@nobits
	.weak		__nv_reservedSMEM_offset_0_alias
	.size		__nv_reservedSMEM_offset_0_alias, 0, 64
	.other		__nv_reservedSMEM_offset_0_alias,@"STO_CUDA_RESERVED_SHARED STV_DEFAULT"
__nv_reservedSMEM_offset_0_alias:
	.zero		0
	.zero		64


//--------------------- .nv.constant0._Z8addArrayPiS_S_ --------------------------
	.section	.nv.constant0._Z8addArrayPiS_S_,"a",@progbits
	.sectionflags	@""
	.align	4
.nv.constant0._Z8addArrayPiS_S_:
	.zero		920


//--------------------- SYMBOLS --------------------------

	.type		.nv.reservedSmem.offset0,@object
	.size		.nv.reservedSmem.offset0,0x4
